	.headerflags	@"EF_CUDA_TEXMODE_UNIFIED EF_CUDA_64BIT_ADDRESS EF_CUDA_ACCELERATORS EF_CUDA_SM90 EF_CUDA_VIRTUAL_SM(EF_CUDA_SM90)"
	.elftype	@"ET_EXEC"


//--------------------- .nv.info                  --------------------------
	.section	.nv.info,"",@"SHT_CUDA_INFO"
	.align	4


	//----- nvinfo : EIATTR_REGCOUNT
	.align		4
        /*0000*/ 	.byte	0x04, 0x2f
        /*0002*/ 	.short	(.L_3 - .L_2)
	.align		4
.L_2:
        /*0004*/ 	.word	index@(triton_poi_fused__native_batch_norm_legit_no_training_relu_66)
        /*0008*/ 	.word	0x00000030


	//----- nvinfo : EIATTR_MIN_STACK_SIZE
	.align		4
.L_3:
        /*000c*/ 	.byte	0x04, 0x12
        /*000e*/ 	.short	(.L_5 - .L_4)
	.align		4
.L_4:
        /*0010*/ 	.word	index@(triton_poi_fused__native_batch_norm_legit_no_training_relu_66)
        /*0014*/ 	.word	0x00000000


	//----- nvinfo : EIATTR_FRAME_SIZE
	.align		4
.L_5:
        /*0018*/ 	.byte	0x04, 0x11
        /*001a*/ 	.short	(.L_7 - .L_6)
	.align		4
.L_6:
        /*001c*/ 	.word	index@(triton_poi_fused__native_batch_norm_legit_no_training_relu_66)
        /*0020*/ 	.word	0x00000000


	//----- nvinfo : EIATTR_MIN_STACK_SIZE
	.align		4
.L_7:
        /*0024*/ 	.byte	0x04, 0x12
        /*0026*/ 	.short	(.L_9 - .L_8)
	.align		4
.L_8:
        /*0028*/ 	.word	index@(triton_poi_fused__native_batch_norm_legit_no_training_relu_66)
        /*002c*/ 	.word	0x00000000
.L_9:


//--------------------- .nv.info.triton_poi_fused__native_batch_norm_legit_no_training_relu_66 --------------------------
	.section	.nv.info.triton_poi_fused__native_batch_norm_legit_no_training_relu_66,"",@"SHT_CUDA_INFO"
	.sectionflags	@""
	.align	4


	//----- nvinfo : EIATTR_CUDA_API_VERSION
	.align		4
        /*0000*/ 	.byte	0x04, 0x37
        /*0002*/ 	.short	(.L_11 - .L_10)
.L_10:
        /*0004*/ 	.word	0x0000007c


	//----- nvinfo : EIATTR_KPARAM_INFO
	.align		4
.L_11:
        /*0008*/ 	.byte	0x04, 0x17
        /*000a*/ 	.short	(.L_13 - .L_12)
.L_12:
        /*000c*/ 	.word	0x00000000
        /*0010*/ 	.short	0x0006
        /*0012*/ 	.short	0x0030
        /*0014*/ 	.byte	0x00, 0xf0, 0x11, 0x00


	//----- nvinfo : EIATTR_KPARAM_INFO
	.align		4
.L_13:
        /*0018*/ 	.byte	0x04, 0x17
        /*001a*/ 	.short	(.L_15 - .L_14)
.L_14:
        /*001c*/ 	.word	0x00000000
        /*0020*/ 	.short	0x0005
        /*0022*/ 	.short	0x0028
        /*0024*/ 	.byte	0x00, 0xf4, 0x21, 0x00


	//----- nvinfo : EIATTR_KPARAM_INFO
	.align		4
.L_15:
        /*0028*/ 	.byte	0x04, 0x17
        /*002a*/ 	.short	(.L_17 - .L_16)
.L_16:
        /*002c*/ 	.word	0x00000000
        /*0030*/ 	.short	0x0004
        /*0032*/ 	.short	0x0020
        /*0034*/ 	.byte	0x00, 0xf4, 0x21, 0x00


	//----- nvinfo : EIATTR_KPARAM_INFO
	.align		4
.L_17:
        /*0038*/ 	.byte	0x04, 0x17
        /*003a*/ 	.short	(.L_19 - .L_18)
.L_18:
        /*003c*/ 	.word	0x00000000
        /*0040*/ 	.short	0x0003
        /*0042*/ 	.short	0x0018
        /*0044*/ 	.byte	0x00, 0xf4, 0x21, 0x00


	//----- nvinfo : EIATTR_KPARAM_INFO
	.align		4
.L_19:
        /*0048*/ 	.byte	0x04, 0x17
        /*004a*/ 	.short	(.L_21 - .L_20)
.L_20:
        /*004c*/ 	.word	0x00000000
        /*0050*/ 	.short	0x0002
        /*0052*/ 	.short	0x0010
        /*0054*/ 	.byte	0x00, 0xf4, 0x21, 0x00


	//----- nvinfo : EIATTR_KPARAM_INFO
	.align		4
.L_21:
        /*0058*/ 	.byte	0x04, 0x17
        /*005a*/ 	.short	(.L_23 - .L_22)
.L_22:
        /*005c*/ 	.word	0x00000000
        /*0060*/ 	.short	0x0001
        /*0062*/ 	.short	0x0008
        /*0064*/ 	.byte	0x00, 0xf4, 0x21, 0x00


	//----- nvinfo : EIATTR_KPARAM_INFO
	.align		4
.L_23:
        /*0068*/ 	.byte	0x04, 0x17
        /*006a*/ 	.short	(.L_25 - .L_24)
.L_24:
        /*006c*/ 	.word	0x00000000
        /*0070*/ 	.short	0x0000
        /*0072*/ 	.short	0x0000
        /*0074*/ 	.byte	0x00, 0xf4, 0x21, 0x00


	//----- nvinfo : EIATTR_SPARSE_MMA_MASK
	.align		4
.L_25:
        /*0078*/ 	.byte	0x03, 0x50
        /*007a*/ 	.short	0x0000


	//----- nvinfo : EIATTR_MAXREG_COUNT
	.align		4
        /*007c*/ 	.byte	0x03, 0x1b
        /*007e*/ 	.short	0x00ff


	//----- nvinfo : EIATTR_EXIT_INSTR_OFFSETS
	.align		4
        /*0080*/ 	.byte	0x04, 0x1c
        /*0082*/ 	.short	(.L_27 - .L_26)


	//   ....[0]....
.L_26:
        /*0084*/ 	.word	0x00000d90


	//   ....[1]....
        /*0088*/ 	.word	0x00000db0


	//----- nvinfo : EIATTR_REQNTID
	.align		4
.L_27:
        /*008c*/ 	.byte	0x04, 0x10
        /*008e*/ 	.short	(.L_29 - .L_28)
.L_28:
        /*0090*/ 	.word	0x00000080
        /*0094*/ 	.word	0x00000001
        /*0098*/ 	.word	0x00000001


	//----- nvinfo : EIATTR_CBANK_PARAM_SIZE
	.align		4
.L_29:
        /*009c*/ 	.byte	0x03, 0x19
        /*009e*/ 	.short	0x0034


	//----- nvinfo : EIATTR_PARAM_CBANK
	.align		4
        /*00a0*/ 	.byte	0x04, 0x0a
        /*00a2*/ 	.short	(.L_31 - .L_30)
	.align		4
.L_30:
        /*00a4*/ 	.word	index@(.nv.constant0.triton_poi_fused__native_batch_norm_legit_no_training_relu_66)
        /*00a8*/ 	.short	0x0210
        /*00aa*/ 	.short	0x0034


	//----- nvinfo : EIATTR_SW_WAR
	.align		4
.L_31:
        /*00ac*/ 	.byte	0x04, 0x36
        /*00ae*/ 	.short	(.L_33 - .L_32)
.L_32:
        /*00b0*/ 	.word	0x00000008
.L_33:


//--------------------- .nv.callgraph             --------------------------
	.section	.nv.callgraph,"",@"SHT_CUDA_CALLGRAPH"
	.align	4
	.sectionentsize	8
	.align		4
        /*0000*/ 	.word	0x00000000
	.align		4
        /*0004*/ 	.word	0xffffffff
	.align		4
        /*0008*/ 	.word	0x00000000
	.align		4
        /*000c*/ 	.word	0xfffffffe
	.align		4
        /*0010*/ 	.word	0x00000000
	.align		4
        /*0014*/ 	.word	0xfffffffd
	.align		4
        /*0018*/ 	.word	0x00000000
	.align		4
        /*001c*/ 	.word	0xfffffffc


//--------------------- .nv.constant4             --------------------------
	.section	.nv.constant4,"a",@progbits
	.align	8
	.align		8
.nv.constant4:
        /*0000*/ 	.dword	_$_str
	.align		8
        /*0008*/ 	.dword	_$_str_$_2


//--------------------- .text.triton_poi_fused__native_batch_norm_legit_no_training_relu_66 --------------------------
	.section	.text.triton_poi_fused__native_batch_norm_legit_no_training_relu_66,"ax",@progbits
	.align	128
        .global         triton_poi_fused__native_batch_norm_legit_no_training_relu_66
        .type           triton_poi_fused__native_batch_norm_legit_no_training_relu_66,@function
        .size           triton_poi_fused__native_batch_norm_legit_no_training_relu_66,(.L_x_1 - triton_poi_fused__native_batch_norm_legit_no_training_relu_66)
        .other          triton_poi_fused__native_batch_norm_legit_no_training_relu_66,@"STO_CUDA_ENTRY STV_DEFAULT"
triton_poi_fused__native_batch_norm_legit_no_training_relu_66:
.text.triton_poi_fused__native_batch_norm_legit_no_training_relu_66:
[----:B------:R-:W0:Y:S01]  /*0000*/  LDC R1, c[0x0][0x28] ;  /* 0x00000a00ff017b82 */ /* 0x000e220000000800 */
[----:B------:R-:W1:Y:S07]  /*0010*/  S2R R0, SR_TID.X ;  /* 0x0000000000007919 */ /* 0x000e6e0000002100 */
[----:B------:R-:W2:Y:S01]  /*0020*/  LDC.64 R4, c[0x0][0x220] ;  /* 0x00008800ff047b82 */ /* 0x000ea20000000a00 */
[----:B------:R-:W-:Y:S01]  /*0030*/  HFMA2.MMA R42, -RZ, RZ, 0, 0 ;  /* 0x00000000ff2a7435 */ /* 0x000fe200000001ff */
[----:B------:R-:W-:Y:S01]  /*0040*/  ULDC.64 UR4, c[0x0][0x208] ;  /* 0x0000820000047ab9 */ /* 0x000fe20000000a00 */
[----:B------:R-:W3:Y:S01]  /*0050*/  S2R R3, SR_CTAID.X ;  /* 0x0000000000037919 */ /* 0x000ee20000002500 */
[----:B------:R-:W-:-:S02]  /*0060*/  MOV R38, RZ ;  /* 0x000000ff00267202 */ /* 0x000fc40000000f00 */
[----:B------:R-:W-:Y:S02]  /*0070*/  CS2R R36, SRZ ;  /* 0x0000000000247805 */ /* 0x000fe4000001ff00 */
[----:B------:R-:W-:Y:S02]  /*0080*/  CS2R R24, SRZ ;  /* 0x0000000000187805 */ /* 0x000fe4000001ff00 */
[----:B------:R-:W-:Y:S02]  /*0090*/  CS2R R34, SRZ ;  /* 0x0000000000227805 */ /* 0x000fe4000001ff00 */
[----:B------:R-:W-:Y:S01]  /*00a0*/  CS2R R32, SRZ ;  /* 0x0000000000207805 */ /* 0x000fe2000001ff00 */
[----:B------:R-:W4:Y:S08]  /*00b0*/  LDC.64 R30, c[0x0][0x218] ;  /* 0x00008600ff1e7b82 */ /* 0x000f300000000a00 */
[----:B------:R-:W5:Y:S08]  /*00c0*/  LDC.64 R28, c[0x0][0x228] ;  /* 0x00008a00ff1c7b82 */ /* 0x000f700000000a00 */
[----:B------:R-:W4:Y:S01]  /*00d0*/  LDC.64 R16, c[0x0][0x230] ;  /* 0x00008c00ff107b82 */ /* 0x000f220000000a00 */
[----:B-1----:R-:W-:-:S07]  /*00e0*/  SHF.L.U32 R0, R0, 0x2, RZ ;  /* 0x0000000200007819 */ /* 0x002fce00000006ff */
[----:B------:R-:W1:Y:S01]  /*00f0*/  LDC.64 R26, c[0x0][0x210] ;  /* 0x00008400ff1a7b82 */ /* 0x000e620000000a00 */
[----:B---3--:R-:W-:Y:S02]  /*0100*/  SHF.R.S32.HI R7, RZ, 0x15, R3 ;  /* 0x00000015ff077819 */ /* 0x008fe40000011403 */
[----:B------:R-:W-:Y:S02]  /*0110*/  LOP3.LUT R0, R0, 0x1fc, RZ, 0xc0, !PT ;  /* 0x000001fc00007812 */ /* 0x000fe400078ec0ff */
[----:B------:R-:W-:Y:S02]  /*0120*/  SGXT R7, R7, 0x1 ;  /* 0x000000010707781a */ /* 0x000fe40000000200 */
[----:B------:R-:W-:-:S04]  /*0130*/  LEA R0, R3, R0, 0xa ;  /* 0x0000000003007211 */ /* 0x000fc800078e50ff */
[----:B------:R-:W-:Y:S02]  /*0140*/  LEA.HI R2, R7, R0, RZ, 0x8 ;  /* 0x0000000007027211 */ /* 0x000fe400078f40ff */
[----:B------:R-:W-:Y:S02]  /*0150*/  ISETP.GE.AND P1, PT, R0, 0x3d800, PT ;  /* 0x0003d8000000780c */ /* 0x000fe40003f26270 */
[----:B------:R-:W-:-:S05]  /*0160*/  SHF.R.S32.HI R2, RZ, 0x8, R2 ;  /* 0x00000008ff027819 */ /* 0x000fca0000011402 */
[----:B------:R-:W-:-:S05]  /*0170*/  IMAD.HI R3, R2, 0x214d0215, RZ ;  /* 0x214d021502037827 */ /* 0x000fca00078e02ff */
[----:B------:R-:W-:-:S04]  /*0180*/  SHF.R.U32.HI R6, RZ, 0x1f, R3 ;  /* 0x0000001fff067819 */ /* 0x000fc80000011603 */
[----:B------:R-:W-:-:S05]  /*0190*/  LEA.HI.SX32 R41, R3, R6, 0x1b ;  /* 0x0000000603297211 */ /* 0x000fca00078fdaff */
[----:B------:R-:W-:-:S04]  /*01a0*/  IMAD R41, R41, -0xf6, R2 ;  /* 0xffffff0a29297824 */ /* 0x000fc800078e0202 */
[----:B--2---:R-:W-:-:S05]  /*01b0*/  IMAD.WIDE R2, R41, 0x4, R4 ;  /* 0x0000000429027825 */ /* 0x004fca00078e0204 */
[----:B------:R-:W2:Y:S04]  /*01c0*/  @!P1 LDG.E.EL R42, desc[UR4][R2.64] ;  /* 0x00000004022a9981 */ /* 0x000ea8000c2e1900 */
[----:B------:R-:W3:Y:S01]  /*01d0*/  @!P1 LDG.E.EL R38, desc[UR4][R2.64] ;  /* 0x0000000402269981 */ /* 0x000ee2000c2e1900 */
[----:B------:R-:W-:-:S03]  /*01e0*/  IADD3 R6, R0, 0x200, RZ ;  /* 0x0000020000067810 */ /* 0x000fc60007ffe0ff */
[----:B------:R-:W3:Y:S04]  /*01f0*/  @!P1 LDG.E.EL R36, desc[UR4][R2.64] ;  /* 0x0000000402249981 */ /* 0x000ee8000c2e1900 */
[----:B------:R1:W3:Y:S01]  /*0200*/  @!P1 LDG.E.EL R25, desc[UR4][R2.64] ;  /* 0x0000000402199981 */ /* 0x0002e2000c2e1900 */
[----:B------:R-:W-:-:S04]  /*0210*/  LEA.HI R7, R7, R6, RZ, 0x8 ;  /* 0x0000000607077211 */ /* 0x000fc800078f40ff */
[----:B------:R-:W-:-:S05]  /*0220*/  SHF.R.S32.HI R7, RZ, 0x8, R7 ;  /* 0x00000008ff077819 */ /* 0x000fca0000011407 */
[----:B------:R-:W-:-:S05]  /*0230*/  IMAD.HI R8, R7, 0x214d0215, RZ ;  /* 0x214d021507087827 */ /* 0x000fca00078e02ff */
[----:B------:R-:W-:Y:S02]  /*0240*/  SHF.R.U32.HI R9, RZ, 0x1f, R8 ;  /* 0x0000001fff097819 */ /* 0x000fe40000011608 */
[----:B------:R-:W-:Y:S02]  /*0250*/  ISETP.GE.AND P0, PT, R6, 0x3d800, PT ;  /* 0x0003d8000600780c */ /* 0x000fe40003f06270 */
[----:B------:R-:W-:-:S05]  /*0260*/  LEA.HI.SX32 R8, R8, R9, 0x1b ;  /* 0x0000000908087211 */ /* 0x000fca00078fdaff */
[----:B------:R-:W-:-:S04]  /*0270*/  IMAD R39, R8, -0xf6, R7 ;  /* 0xffffff0a08277824 */ /* 0x000fc800078e0207 */
[----:B------:R-:W-:-:S05]  /*0280*/  IMAD.WIDE R4, R39, 0x4, R4 ;  /* 0x0000000427047825 */ /* 0x000fca00078e0204 */
[----:B------:R-:W3:Y:S04]  /*0290*/  @!P0 LDG.E.EL R34, desc[UR4][R4.64] ;  /* 0x0000000404228981 */ /* 0x000ee8000c2e1900 */
[----:B------:R-:W3:Y:S04]  /*02a0*/  @!P0 LDG.E.EL R35, desc[UR4][R4.64] ;  /* 0x0000000404238981 */ /* 0x000ee8000c2e1900 */
[----:B------:R-:W3:Y:S04]  /*02b0*/  @!P0 LDG.E.EL R33, desc[UR4][R4.64] ;  /* 0x0000000404218981 */ /* 0x000ee8000c2e1900 */
[----:B------:R5:W3:Y:S01]  /*02c0*/  @!P0 LDG.E.EL R32, desc[UR4][R4.64] ;  /* 0x0000000404208981 */ /* 0x000ae2000c2e1900 */
[----:B-1----:R-:W-:Y:S01]  /*02d0*/  CS2R R2, SRZ ;  /* 0x0000000000027805 */ /* 0x002fe2000001ff00 */
[----:B----4-:R-:W-:Y:S01]  /*02e0*/  IMAD.WIDE R10, R41, 0x4, R30 ;  /* 0x00000004290a7825 */ /* 0x010fe200078e021e */
[----:B------:R-:W-:-:S02]  /*02f0*/  CS2R R8, SRZ ;  /* 0x0000000000087805 */ /* 0x000fc4000001ff00 */
[----:B------:R-:W-:Y:S02]  /*0300*/  CS2R R20, SRZ ;  /* 0x0000000000147805 */ /* 0x000fe4000001ff00 */
[----:B------:R-:W4:Y:S01]  /*0310*/  @!P1 LDG.E.EL R37, desc[UR4][R10.64] ;  /* 0x000000040a259981 */ /* 0x000f22000c2e1900 */
[----:B0----5:R-:W-:-:S03]  /*0320*/  CS2R R4, SRZ ;  /* 0x0000000000047805 */ /* 0x021fc6000001ff00 */
[----:B------:R-:W5:Y:S01]  /*0330*/  @!P1 LDG.E.EL R2, desc[UR4][R10.64] ;  /* 0x000000040a029981 */ /* 0x000f62000c2e1900 */
[----:B------:R-:W-:-:S03]  /*0340*/  IMAD.WIDE R18, R41, 0x4, R28 ;  /* 0x0000000429127825 */ /* 0x000fc600078e021c */
[----:B------:R-:W4:Y:S04]  /*0350*/  @!P1 LDG.E.EL R3, desc[UR4][R10.64] ;  /* 0x000000040a039981 */ /* 0x000f28000c2e1900 */
[----:B------:R0:W4:Y:S01]  /*0360*/  @!P1 LDG.E.EL R4, desc[UR4][R10.64] ;  /* 0x000000040a049981 */ /* 0x000122000c2e1900 */
[----:B------:R-:W-:-:S03]  /*0370*/  CS2R R6, SRZ ;  /* 0x0000000000067805 */ /* 0x000fc6000001ff00 */
[----:B------:R-:W4:Y:S01]  /*0380*/  @!P1 LDG.E.EL R9, desc[UR4][R18.64] ;  /* 0x0000000412099981 */ /* 0x000f22000c2e1900 */
[----:B------:R-:W-:-:S03]  /*0390*/  IMAD.WIDE R30, R39, 0x4, R30 ;  /* 0x00000004271e7825 */ /* 0x000fc600078e021e */
[----:B------:R-:W4:Y:S01]  /*03a0*/  @!P1 LDG.E.EL R20, desc[UR4][R18.64] ;  /* 0x0000000412149981 */ /* 0x000f22000c2e1900 */
[----:B0-----:R-:W-:Y:S02]  /*03b0*/  CS2R R10, SRZ ;  /* 0x00000000000a7805 */ /* 0x001fe4000001ff00 */
[----:B------:R-:W-:Y:S01]  /*03c0*/  CS2R R22, SRZ ;  /* 0x0000000000167805 */ /* 0x000fe2000001ff00 */
[----:B------:R-:W-:Y:S01]  /*03d0*/  IMAD.WIDE R28, R39, 0x4, R28 ;  /* 0x00000004271c7825 */ /* 0x000fe200078e021c */
[----:B------:R-:W4:Y:S04]  /*03e0*/  @!P0 LDG.E.EL R5, desc[UR4][R30.64] ;  /* 0x000000041e058981 */ /* 0x000f28000c2e1900 */
[----:B------:R-:W4:Y:S04]  /*03f0*/  @!P1 LDG.E.EL R10, desc[UR4][R18.64] ;  /* 0x00000004120a9981 */ /* 0x000f28000c2e1900 */
[----:B------:R-:W4:Y:S04]  /*0400*/  @!P1 LDG.E.EL R11, desc[UR4][R18.64] ;  /* 0x00000004120b9981 */ /* 0x000f28000c2e1900 */
[----:B------:R-:W4:Y:S04]  /*0410*/  @!P0 LDG.E.EL R6, desc[UR4][R30.64] ;  /* 0x000000041e068981 */ /* 0x000f28000c2e1900 */
[----:B------:R-:W4:Y:S04]  /*0420*/  @!P0 LDG.E.EL R7, desc[UR4][R30.64] ;  /* 0x000000041e078981 */ /* 0x000f28000c2e1900 */
[----:B------:R0:W4:Y:S04]  /*0430*/  @!P0 LDG.E.EL R8, desc[UR4][R30.64] ;  /* 0x000000041e088981 */ /* 0x000128000c2e1900 */
[----:B------:R-:W4:Y:S04]  /*0440*/  @!P0 LDG.E.EL R21, desc[UR4][R28.64] ;  /* 0x000000041c158981 */ /* 0x000f28000c2e1900 */
[----:B------:R-:W4:Y:S01]  /*0450*/  @!P0 LDG.E.EL R22, desc[UR4][R28.64] ;  /* 0x000000041c168981 */ /* 0x000f22000c2e1900 */
[----:B0-----:R-:W-:-:S03]  /*0460*/  IMAD.WIDE R30, R41, 0x4, R16 ;  /* 0x00000004291e7825 */ /* 0x001fc600078e0210 */
[----:B------:R-:W4:Y:S01]  /*0470*/  @!P0 LDG.E.EL R23, desc[UR4][R28.64] ;  /* 0x000000041c178981 */ /* 0x000f22000c2e1900 */
[----:B------:R-:W-:-:S03]  /*0480*/  IMAD.WIDE R16, R39, 0x4, R16 ;  /* 0x0000000427107825 */ /* 0x000fc600078e0210 */
[----:B------:R0:W4:Y:S02]  /*0490*/  @!P0 LDG.E.EL R24, desc[UR4][R28.64] ;  /* 0x000000041c188981 */ /* 0x000124000c2e1900 */
[----:B0-----:R-:W-:-:S06]  /*04a0*/  CS2R R28, SRZ ;  /* 0x00000000001c7805 */ /* 0x001fcc000001ff00 */
[----:B------:R-:W4:Y:S04]  /*04b0*/  @!P0 LDG.E.EL R28, desc[UR4][R16.64] ;  /* 0x00000004101c8981 */ /* 0x000f28000c2e1900 */
[----:B------:R-:W4:Y:S01]  /*04c0*/  @!P0 LDG.E.EL R29, desc[UR4][R16.64] ;  /* 0x00000004101d8981 */ /* 0x000f22000c2e1900 */
[----:B------:R-:W-:-:S06]  /*04d0*/  CS2R R40, SRZ ;  /* 0x0000000000287805 */ /* 0x000fcc000001ff00 */
[----:B------:R-:W4:Y:S04]  /*04e0*/  @!P1 LDG.E.EL R40, desc[UR4][R30.64] ;  /* 0x000000041e289981 */ /* 0x000f28000c2e1900 */
[----:B------:R-:W4:Y:S01]  /*04f0*/  @!P1 LDG.E.EL R41, desc[UR4][R30.64] ;  /* 0x000000041e299981 */ /* 0x000f22000c2e1900 */
[----:B------:R-:W-:Y:S02]  /*0500*/  CS2R R12, SRZ ;  /* 0x00000000000c7805 */ /* 0x000fe4000001ff00 */
[----:B------:R-:W-:Y:S01]  /*0510*/  CS2R R14, SRZ ;  /* 0x00000000000e7805 */ /* 0x000fe2000001ff00 */
[----:B------:R-:W-:-:S05]  /*0520*/  IMAD.WIDE R26, R0, 0x4, R26 ;  /* 0x00000004001a7825 */ /* 0x000fca00078e021a */
[----:B------:R-:W4:Y:S01]  /*0530*/  @!P1 LDG.E.128 R12, desc[UR4][R26.64] ;  /* 0x000000041a0c9981 */ /* 0x000f22000c1e1d00 */
[----:B--2---:R-:W-:-:S04]  /*0540*/  FADD R44, R42, 9.9999997473787516356e-06 ;  /* 0x3727c5ac2a2c7421 */ /* 0x004fc80000000000 */
[----:B------:R-:W0:Y:S01]  /*0550*/  MUFU.SQRT R18, R44 ;  /* 0x0000002c00127308 */ /* 0x000e220000002000 */
[----:B---3--:R-:W-:Y:S01]  /*0560*/  FADD R19, R38, 9.9999997473787516356e-06 ;  /* 0x3727c5ac26137421 */ /* 0x008fe20000000000 */
[----:B------:R-:W-:Y:S01]  /*0570*/  CS2R R38, SRZ ;  /* 0x0000000000267805 */ /* 0x000fe2000001ff00 */
[----:B------:R-:W-:-:S05]  /*0580*/  FADD R36, R36, 9.9999997473787516356e-06 ;  /* 0x3727c5ac24247421 */ /* 0x000fca0000000000 */
[----:B------:R-:W1:Y:S01]  /*0590*/  MUFU.SQRT R19, R19 ;  /* 0x0000001300137308 */ /* 0x000e620000002000 */
[----:B------:R-:W-:Y:S01]  /*05a0*/  FADD R25, R25, 9.9999997473787516356e-06 ;  /* 0x3727c5ac19197421 */ /* 0x000fe20000000000 */
[----:B------:R-:W2:Y:S04]  /*05b0*/  @!P0 LDG.E.EL R38, desc[UR4][R16.64] ;  /* 0x0000000410268981 */ /* 0x000ea8000c2e1900 */
[----:B------:R3:W2:Y:S01]  /*05c0*/  @!P0 LDG.E.EL R39, desc[UR4][R16.64] ;  /* 0x0000000410278981 */ /* 0x0006a2000c2e1900 */
[C---:B0-----:R-:W-:Y:S01]  /*05d0*/  FSETP.GT.AND P3, PT, R18.reuse, 8.50705917302346158658e+37, PT ;  /* 0x7e8000001200780b */ /* 0x041fe20003f64000 */
[----:B------:R0:W0:Y:S01]  /*05e0*/  MUFU.SQRT R44, R25 ;  /* 0x00000019002c7308 */ /* 0x0000220000002000 */
[----:B------:R-:W-:Y:S01]  /*05f0*/  FSETP.GEU.AND P6, PT, R18, 1.175494350822287508e-38, PT ;  /* 0x008000001200780b */ /* 0x000fe20003fce000 */
[----:B---3--:R-:W-:-:S06]  /*0600*/  HFMA2.MMA R16, -RZ, RZ, 1.625, 0 ;  /* 0x3e800000ff107435 */ /* 0x008fcc00000001ff */
[----:B------:R-:W3:Y:S01]  /*0610*/  MUFU.SQRT R36, R36 ;  /* 0x0000002400247308 */ /* 0x000ee20000002000 */
[----:B-1----:R-:W-:-:S03]  /*0620*/  FSETP.GT.AND P5, PT, R19, 8.50705917302346158658e+37, PT ;  /* 0x7e8000001300780b */ /* 0x002fc60003fa4000 */
[----:B------:R-:W-:Y:S01]  /*0630*/  @P3 FMUL R18, R18, 0.25 ;  /* 0x3e80000012123820 */ /* 0x000fe20000400000 */
[----:B------:R-:W-:Y:S02]  /*0640*/  FSETP.GEU.AND P2, PT, R19, 1.175494350822287508e-38, PT ;  /* 0x008000001300780b */ /* 0x000fe40003f4e000 */
[----:B0-----:R-:W-:Y:S01]  /*0650*/  FSEL R25, R16, 1, P3 ;  /* 0x3f80000010197808 */ /* 0x001fe20001800000 */
[----:B------:R-:W-:Y:S01]  /*0660*/  @!P6 FMUL R18, R18, 16777216 ;  /* 0x4b8000001212e820 */ /* 0x000fe20000400000 */
[----:B------:R-:W-:-:S03]  /*0670*/  FSETP.GT.AND P4, PT, R44, 8.50705917302346158658e+37, PT ;  /* 0x7e8000002c00780b */ /* 0x000fc60003f84000 */
[----:B------:R-:W-:Y:S01]  /*0680*/  @!P6 FMUL R25, R25, 16777216 ;  /* 0x4b8000001919e820 */ /* 0x000fe20000400000 */
[----:B---3--:R-:W-:Y:S01]  /*0690*/  FSETP.GT.AND P6, PT, R36, 8.50705917302346158658e+37, PT ;  /* 0x7e8000002400780b */ /* 0x008fe20003fc4000 */
[----:B------:R-:W-:Y:S01]  /*06a0*/  @P5 FMUL R19, R19, 0.25 ;  /* 0x3e80000013135820 */ /* 0x000fe20000400000 */
[----:B------:R-:W-:Y:S02]  /*06b0*/  FSEL R45, R16, 1, P5 ;  /* 0x3f800000102d7808 */ /* 0x000fe40002800000 */
[----:B------:R-:W-:Y:S02]  /*06c0*/  FSETP.GEU.AND P3, PT, R44, 1.175494350822287508e-38, PT ;  /* 0x008000002c00780b */ /* 0x000fe40003f6e000 */
[----:B------:R-:W-:Y:S02]  /*06d0*/  FSETP.GEU.AND P5, PT, R36, 1.175494350822287508e-38, PT ;  /* 0x008000002400780b */ /* 0x000fe40003fae000 */
[----:B------:R-:W-:Y:S01]  /*06e0*/  CS2R R42, SRZ ;  /* 0x00000000002a7805 */ /* 0x000fe2000001ff00 */
[----:B------:R-:W-:Y:S01]  /*06f0*/  @!P2 FMUL R19, R19, 16777216 ;  /* 0x4b8000001313a820 */ /* 0x000fe20000400000 */
[----:B------:R-:W0:Y:S01]  /*0700*/  MUFU.RCP R18, R18 ;  /* 0x0000001200127308 */ /* 0x000e220000001000 */
[----:B------:R-:W-:-:S03]  /*0710*/  @P4 FMUL R44, R44, 0.25 ;  /* 0x3e8000002c2c4820 */ /* 0x000fc60000400000 */
[----:B------:R-:W3:Y:S01]  /*0720*/  @!P1 LDG.E.EL R42, desc[UR4][R30.64] ;  /* 0x000000041e2a9981 */ /* 0x000ee2000c2e1900 */
[----:B------:R-:W-:-:S03]  /*0730*/  @P6 FMUL R36, R36, 0.25 ;  /* 0x3e80000024246820 */ /* 0x000fc60000400000 */
[----:B------:R1:W2:Y:S01]  /*0740*/  @!P1 LDG.E.EL R43, desc[UR4][R30.64] ;  /* 0x000000041e2b9981 */ /* 0x0002a2000c2e1900 */
[----:B------:R-:W-:Y:S01]  /*0750*/  FADD R34, R34, 9.9999997473787516356e-06 ;  /* 0x3727c5ac22227421 */ /* 0x000fe20000000000 */
[----:B------:R-:W-:Y:S01]  /*0760*/  @!P3 FMUL R44, R44, 16777216 ;  /* 0x4b8000002c2cb820 */ /* 0x000fe20000400000 */
[----:B------:R-:W-:Y:S01]  /*0770*/  @!P5 FMUL R36, R36, 16777216 ;  /* 0x4b8000002424d820 */ /* 0x000fe20000400000 */
[----:B-1----:R1:W0:Y:S01]  /*0780*/  MUFU.RCP R30, R19 ;  /* 0x00000013001e7308 */ /* 0x0022220000001000 */
[----:B------:R-:W-:Y:S01]  /*0790*/  @!P2 FMUL R45, R45, 16777216 ;  /* 0x4b8000002d2da820 */ /* 0x000fe20000400000 */
[----:B------:R-:W-:-:S06]  /*07a0*/  FADD R35, R35, 9.9999997473787516356e-06 ;  /* 0x3727c5ac23237421 */ /* 0x000fcc0000000000 */
[----:B------:R0:W-:Y:S01]  /*07b0*/  MUFU.SQRT R17, R34 ;  /* 0x0000002200117308 */ /* 0x0001e20000002000 */
[----:B-1----:R-:W-:-:S07]  /*07c0*/  FSEL R19, R16, 1, P4 ;  /* 0x3f80000010137808 */ /* 0x002fce0002000000 */
[----:B------:R-:W1:Y:S01]  /*07d0*/  MUFU.RCP R31, R44 ;  /* 0x0000002c001f7308 */ /* 0x000e620000001000 */
[----:B0-----:R-:W-:Y:S01]  /*07e0*/  FMUL R25, R18, R25 ;  /* 0x0000001912197220 */ /* 0x001fe20000400000 */
[----:B------:R-:W-:-:S06]  /*07f0*/  FMUL R30, R30, R45 ;  /* 0x0000002d1e1e7220 */ /* 0x000fcc0000400000 */
[----:B------:R-:W0:Y:S01]  /*0800*/  MUFU.RCP R36, R36 ;  /* 0x0000002400247308 */ /* 0x000e220000001000 */
[----:B------:R-:W-:Y:S01]  /*0810*/  FSEL R45, R16, 1, P6 ;  /* 0x3f800000102d7808 */ /* 0x000fe20003000000 */
[----:B------:R-:W-:-:S06]  /*0820*/  @!P3 FMUL R19, R19, 16777216 ;  /* 0x4b8000001313b820 */ /* 0x000fcc0000400000 */
[----:B------:R-:W5:Y:S01]  /*0830*/  MUFU.SQRT R18, R35 ;  /* 0x0000002300127308 */ /* 0x000f620000002000 */
[----:B------:R-:W-:Y:S01]  /*0840*/  @!P5 FMUL R45, R45, 16777216 ;  /* 0x4b8000002d2dd820 */ /* 0x000fe20000400000 */
[----:B------:R-:W-:Y:S01]  /*0850*/  FADD R34, R33, 9.9999997473787516356e-06 ;  /* 0x3727c5ac21227421 */ /* 0x000fe20000000000 */
[----:B-1----:R-:W-:Y:S01]  /*0860*/  FMUL R31, R31, R19 ;  /* 0x000000131f1f7220 */ /* 0x002fe20000400000 */
[C---:B------:R-:W-:Y:S01]  /*0870*/  FSETP.GT.AND P3, PT, R17.reuse, 8.50705917302346158658e+37, PT ;  /* 0x7e8000001100780b */ /* 0x040fe20003f64000 */
[----:B------:R-:W-:Y:S01]  /*0880*/  FADD R19, R32, 9.9999997473787516356e-06 ;  /* 0x3727c5ac20137421 */ /* 0x000fe20000000000 */
[----:B0-----:R-:W-:Y:S01]  /*0890*/  FMUL R32, R36, R45 ;  /* 0x0000002d24207220 */ /* 0x001fe20000400000 */
[----:B------:R-:W-:Y:S01]  /*08a0*/  FSETP.GEU.AND P6, PT, R17, 1.175494350822287508e-38, PT ;  /* 0x008000001100780b */ /* 0x000fe20003fce000 */
[----:B------:R-:W0:Y:S01]  /*08b0*/  MUFU.SQRT R36, R34 ;  /* 0x0000002200247308 */ /* 0x000e220000002000 */
[----:B------:R-:W-:Y:S02]  /*08c0*/  FSEL R33, R16, 1, P3 ;  /* 0x3f80000010217808 */ /* 0x000fe40001800000 */
[----:B-----5:R-:W-:-:S06]  /*08d0*/  FSETP.GT.AND P5, PT, R18, 8.50705917302346158658e+37, PT ;  /* 0x7e8000001200780b */ /* 0x020fcc0003fa4000 */
[----:B------:R-:W-:Y:S01]  /*08e0*/  @P3 FMUL R17, R17, 0.25 ;  /* 0x3e80000011113820 */ /* 0x000fe20000400000 */
[----:B------:R-:W1:Y:S03]  /*08f0*/  MUFU.SQRT R19, R19 ;  /* 0x0000001300137308 */ /* 0x000e660000002000 */
[----:B------:R-:W-:Y:S01]  /*0900*/  @!P6 FMUL R17, R17, 16777216 ;  /* 0x4b8000001111e820 */ /* 0x000fe20000400000 */
[----:B------:R-:W-:Y:S01]  /*0910*/  @!P6 FMUL R33, R33, 16777216 ;  /* 0x4b8000002121e820 */ /* 0x000fe20000400000 */
[----:B0-----:R-:W-:Y:S02]  /*0920*/  FSETP.GT.AND P6, PT, R36, 8.50705917302346158658e+37, PT ;  /* 0x7e8000002400780b */ /* 0x001fe40003fc4000 */
[C---:B------:R-:W-:Y:S01]  /*0930*/  FSETP.GEU.AND P2, PT, R18.reuse, 1.175494350822287508e-38, PT ;  /* 0x008000001200780b */ /* 0x040fe20003f4e000 */
[----:B------:R-:W-:Y:S01]  /*0940*/  @P5 FMUL R18, R18, 0.25 ;  /* 0x3e80000012125820 */ /* 0x000fe20000400000 */
[----:B------:R-:W-:-:S02]  /*0950*/  FSEL R34, R16, 1, P5 ;  /* 0x3f80000010227808 */ /* 0x000fc40002800000 */
[----:B------:R-:W-:Y:S02]  /*0960*/  FSETP.GEU.AND P5, PT, R36, 1.175494350822287508e-38, PT ;  /* 0x008000002400780b */ /* 0x000fe40003fae000 */
[----:B-1----:R-:W-:-:S05]  /*0970*/  FSETP.GT.AND P4, PT, R19, 8.50705917302346158658e+37, PT ;  /* 0x7e8000001300780b */ /* 0x002fca0003f84000 */
[----:B------:R-:W-:Y:S01]  /*0980*/  @P6 FMUL R36, R36, 0.25 ;  /* 0x3e80000024246820 */ /* 0x000fe20000400000 */
[----:B------:R-:W-:Y:S01]  /*0990*/  FSETP.GEU.AND P3, PT, R19, 1.175494350822287508e-38, PT ;  /* 0x008000001300780b */ /* 0x000fe20003f6e000 */
[----:B------:R0:W1:Y:S04]  /*09a0*/  MUFU.RCP R44, R17 ;  /* 0x00000011002c7308 */ /* 0x0000680000001000 */
[----:B------:R-:W-:-:S06]  /*09b0*/  @!P5 FMUL R36, R36, 16777216 ;  /* 0x4b8000002424d820 */ /* 0x000fcc0000400000 */
[----:B------:R-:W5:Y:S01]  /*09c0*/  MUFU.RCP R36, R36 ;  /* 0x0000002400247308 */ /* 0x000f620000001000 */
[----:B0-----:R-:W-:Y:S01]  /*09d0*/  FSEL R17, R16, 1, P6 ;  /* 0x3f80000010117808 */ /* 0x001fe20003000000 */
[----:B------:R-:W-:Y:S01]  /*09e0*/  @P4 FMUL R19, R19, 0.25 ;  /* 0x3e80000013134820 */ /* 0x000fe20000400000 */
[----:B------:R-:W-:-:S03]  /*09f0*/  @!P2 FMUL R18, R18, 16777216 ;  /* 0x4b8000001212a820 */ /* 0x000fc60000400000 */
[----:B------:R-:W-:Y:S01]  /*0a00*/  @!P3 FMUL R19, R19, 16777216 ;  /* 0x4b8000001313b820 */ /* 0x000fe20000400000 */
[----:B------:R-:W-:Y:S01]  /*0a10*/  @!P5 FMUL R17, R17, 16777216 ;  /* 0x4b8000001111d820 */ /* 0x000fe20000400000 */
[----:B-1----:R-:W-:Y:S01]  /*0a20*/  FMUL R33, R44, R33 ;  /* 0x000000212c217220 */ /* 0x002fe20000400000 */
[----:B------:R-:W-:Y:S01]  /*0a30*/  MUFU.RCP R45, R18 ;  /* 0x00000012002d7308 */ /* 0x000fe20000001000 */
[----:B------:R-:W-:Y:S01]  /*0a40*/  FSEL R44, R16, 1, P4 ;  /* 0x3f800000102c7808 */ /* 0x000fe20002000000 */
[----:B-----5:R-:W-:Y:S01]  /*0a50*/  FMUL R36, R36, R17 ;  /* 0x0000001124247220 */ /* 0x020fe20000400000 */
[----:B------:R-:W-:-:S05]  /*0a60*/  CS2R R16, SRZ ;  /* 0x0000000000107805 */ /* 0x000fca000001ff00 */
[----:B------:R0:W1:Y:S02]  /*0a70*/  MUFU.RCP R35, R19 ;  /* 0x0000001300237308 */ /* 0x0000640000001000 */
[----:B0-----:R-:W-:-:S06]  /*0a80*/  CS2R R18, SRZ ;  /* 0x0000000000127805 */ /* 0x001fcc000001ff00 */
[----:B------:R-:W5:Y:S01]  /*0a90*/  @!P0 LDG.E.128 R16, desc[UR4][R26.64+0x800] ;  /* 0x000800041a108981 */ /* 0x000f62000c1e1d00 */
[----:B------:R-:W-:-:S04]  /*0aa0*/  @!P3 FMUL R44, R44, 16777216 ;  /* 0x4b8000002c2cb820 */ /* 0x000fc80000400000 */
[----:B-1----:R-:W-:Y:S01]  /*0ab0*/  FMUL R35, R35, R44 ;  /* 0x0000002c23237220 */ /* 0x002fe20000400000 */
[----:B----4-:R-:W-:Y:S01]  /*0ac0*/  FADD R44, -R37, R12 ;  /* 0x0000000c252c7221 */ /* 0x010fe20000000100 */
[----:B------:R-:W-:Y:S02]  /*0ad0*/  FADD R37, -R2, R13 ;  /* 0x0000000d02257221 */ /* 0x000fe40000000100 */
[----:B------:R-:W0:Y:S01]  /*0ae0*/  LDC.64 R12, c[0x0][0x238] ;  /* 0x00008e00ff0c7b82 */ /* 0x000e220000000a00 */
[----:B------:R-:W-:Y:S01]  /*0af0*/  FADD R14, -R3, R14 ;  /* 0x0000000e030e7221 */ /* 0x000fe20000000100 */
[----:B------:R-:W-:Y:S01]  /*0b00*/  FADD R15, -R4, R15 ;  /* 0x0000000f040f7221 */ /* 0x000fe20000000100 */
[----:B------:R-:W-:Y:S01]  /*0b10*/  FMUL R25, R25, R44 ;  /* 0x0000002c19197220 */ /* 0x000fe20000400000 */
[----:B------:R-:W-:Y:S01]  /*0b20*/  FMUL R30, R30, R37 ;  /* 0x000000251e1e7220 */ /* 0x000fe20000400000 */
[----:B------:R-:W-:Y:S01]  /*0b30*/  FMUL R31, R31, R14 ;  /* 0x0000000e1f1f7220 */ /* 0x000fe20000400000 */
[----:B------:R-:W-:Y:S01]  /*0b40*/  FMUL R32, R32, R15 ;  /* 0x0000000f20207220 */ /* 0x000fe20000400000 */
[----:B------:R-:W-:Y:S01]  /*0b50*/  @!P2 FMUL R34, R34, 16777216 ;  /* 0x4b8000002222a820 */ /* 0x000fe20000400000 */
[----:B------:R-:W-:Y:S01]  /*0b60*/  FFMA R9, R25, R9, R40 ;  /* 0x0000000919097223 */ /* 0x000fe20000000028 */
[----:B------:R-:W-:-:S02]  /*0b70*/  FFMA R10, R30, R10, R41 ;  /* 0x0000000a1e0a7223 */ /* 0x000fc40000000029 */
[----:B------:R-:W-:Y:S02]  /*0b80*/  FMUL R34, R45, R34 ;  /* 0x000000222d227220 */ /* 0x000fe40000400000 */
[C---:B------:R-:W-:Y:S02]  /*0b90*/  FSETP.GEU.AND P5, PT, R9.reuse, RZ, PT ;  /* 0x000000ff0900720b */ /* 0x040fe40003fae000 */
[----:B------:R-:W-:Y:S02]  /*0ba0*/  FSETP.GEU.AND P4, PT, R10, RZ, PT ;  /* 0x000000ff0a00720b */ /* 0x000fe40003f8e000 */
[----:B------:R-:W-:Y:S01]  /*0bb0*/  SEL R4, R9, RZ, P5 ;  /* 0x000000ff09047207 */ /* 0x000fe20002800000 */
[----:B0-----:R-:W-:-:S04]  /*0bc0*/  IMAD.WIDE R12, R0, 0x4, R12 ;  /* 0x00000004000c7825 */ /* 0x001fc800078e020c */
[----:B---3--:R-:W-:Y:S01]  /*0bd0*/  FFMA R11, R31, R11, R42 ;  /* 0x0000000b1f0b7223 */ /* 0x008fe2000000002a */
[----:B--2---:R-:W-:-:S04]  /*0be0*/  FFMA R20, R32, R20, R43 ;  /* 0x0000001420147223 */ /* 0x004fc8000000002b */
[----:B------:R-:W-:Y:S02]  /*0bf0*/  FSETP.GEU.AND P3, PT, R11, RZ, PT ;  /* 0x000000ff0b00720b */ /* 0x000fe40003f6e000 */
[----:B------:R-:W-:Y:S01]  /*0c00*/  FSETP.GEU.AND P2, PT, R20, RZ, PT ;  /* 0x000000ff1400720b */ /* 0x000fe20003f4e000 */
[----:B-----5:R-:W-:Y:S01]  /*0c10*/  FADD R19, -R8, R19 ;  /* 0x0000001308137221 */ /* 0x020fe20000000100 */
[----:B------:R-:W-:Y:S01]  /*0c20*/  FADD R18, -R7, R18 ;  /* 0x0000001207127221 */ /* 0x000fe20000000100 */
[----:B------:R-:W-:Y:S01]  /*0c30*/  FADD R17, -R6, R17 ;  /* 0x0000001106117221 */ /* 0x000fe20000000100 */
[----:B------:R-:W-:Y:S01]  /*0c40*/  FADD R16, -R5, R16 ;  /* 0x0000001005107221 */ /* 0x000fe20000000100 */
[----:B------:R-:W-:Y:S01]  /*0c50*/  FMUL R36, R36, R19 ;  /* 0x0000001324247220 */ /* 0x000fe20000400000 */
[----:B------:R-:W-:Y:S01]  /*0c60*/  FMUL R35, R35, R18 ;  /* 0x0000001223237220 */ /* 0x000fe20000400000 */
[----:B------:R-:W-:Y:S01]  /*0c70*/  FMUL R34, R34, R17 ;  /* 0x0000001122227220 */ /* 0x000fe20000400000 */
[----:B------:R-:W-:Y:S01]  /*0c80*/  FMUL R33, R33, R16 ;  /* 0x0000001021217220 */ /* 0x000fe20000400000 */
[----:B------:R-:W-:Y:S01]  /*0c90*/  SEL R7, R20, RZ, P2 ;  /* 0x000000ff14077207 */ /* 0x000fe20001000000 */
[----:B------:R-:W-:Y:S01]  /*0ca0*/  FFMA R24, R36, R24, R39 ;  /* 0x0000001824187223 */ /* 0x000fe20000000027 */
[----:B------:R-:W-:Y:S01]  /*0cb0*/  SEL R6, R11, RZ, P3 ;  /* 0x000000ff0b067207 */ /* 0x000fe20001800000 */
[----:B------:R-:W-:Y:S01]  /*0cc0*/  FFMA R23, R35, R23, R38 ;  /* 0x0000001723177223 */ /* 0x000fe20000000026 */
[----:B------:R-:W-:Y:S01]  /*0cd0*/  SEL R5, R10, RZ, P4 ;  /* 0x000000ff0a057207 */ /* 0x000fe20002000000 */
[----:B------:R-:W-:Y:S01]  /*0ce0*/  FFMA R22, R34, R22, R29 ;  /* 0x0000001622167223 */ /* 0x000fe2000000001d */
[----:B------:R-:W-:-:S02]  /*0cf0*/  FFMA R21, R33, R21, R28 ;  /* 0x0000001521157223 */ /* 0x000fc4000000001c */
[----:B------:R-:W-:Y:S01]  /*0d00*/  FSETP.GEU.AND P2, PT, R23, RZ, PT ;  /* 0x000000ff1700720b */ /* 0x000fe20003f4e000 */
[----:B------:R0:W-:Y:S01]  /*0d10*/  @!P1 STG.E.128 desc[UR4][R12.64], R4 ;  /* 0x000000040c009986 */ /* 0x0001e2000c101d04 */
[----:B------:R-:W-:Y:S02]  /*0d20*/  FSETP.GEU.AND P1, PT, R24, RZ, PT ;  /* 0x000000ff1800720b */ /* 0x000fe40003f2e000 */
[----:B------:R-:W-:Y:S02]  /*0d30*/  FSETP.GEU.AND P3, PT, R22, RZ, PT ;  /* 0x000000ff1600720b */ /* 0x000fe40003f6e000 */
[----:B------:R-:W-:Y:S02]  /*0d40*/  FSETP.GEU.AND P4, PT, R21, RZ, PT ;  /* 0x000000ff1500720b */ /* 0x000fe40003f8e000 */
[----:B------:R-:W-:Y:S02]  /*0d50*/  SEL R11, R24, RZ, P1 ;  /* 0x000000ff180b7207 */ /* 0x000fe40000800000 */
[----:B------:R-:W-:-:S02]  /*0d60*/  SEL R10, R23, RZ, P2 ;  /* 0x000000ff170a7207 */ /* 0x000fc40001000000 */
[----:B------:R-:W-:Y:S02]  /*0d70*/  SEL R9, R22, RZ, P3 ;  /* 0x000000ff16097207 */ /* 0x000fe40001800000 */
[----:B------:R-:W-:Y:S01]  /*0d80*/  SEL R8, R21, RZ, P4 ;  /* 0x000000ff15087207 */ /* 0x000fe20002000000 */
[----:B0-----:R-:W-:Y:S06]  /*0d90*/  @P0 EXIT ;  /* 0x000000000000094d */ /* 0x001fec0003800000 */
[----:B------:R-:W-:Y:S01]  /*0da0*/  STG.E.128 desc[UR4][R12.64+0x800], R8 ;  /* 0x000800080c007986 */ /* 0x000fe2000c101d04 */
[----:B------:R-:W-:Y:S05]  /*0db0*/  EXIT ;  /* 0x000000000000794d */ /* 0x000fea0003800000 */
.L_x_0:
[----:B------:R-:W-:-:S00]  /*0dc0*/  BRA `(.L_x_0) ;  /* 0xfffffffc00fc7947 */ /* 0x000fc0000383ffff */
[----:B------:R-:W-:-:S00]  /*0dd0*/  NOP ;  /* 0x0000000000007918 */ /* 0x000fc00000000000 */
        /* <DEDUP_REMOVED lines=10> */
.L_x_1:


//--------------------- .nv.global.init           --------------------------
	.section	.nv.global.init,"aw",@progbits
.nv.global.init:
	.type		_$_str,@object
	.size		_$_str,(_$_str_$_2 - _$_str)
_$_str:
        /*0000*/ 	.byte	0x5f, 0x5f, 0x43, 0x55, 0x44, 0x41, 0x5f, 0x46, 0x54, 0x5a, 0x00
	.type		_$_str_$_2,@object
	.size		_$_str_$_2,(.L_1 - _$_str_$_2)
_$_str_$_2:
        /*000b*/ 	.byte	0x5f, 0x5f, 0x43, 0x55, 0x44, 0x41, 0x5f, 0x50, 0x52, 0x45, 0x43, 0x5f, 0x53, 0x51, 0x52, 0x54
        /*001b*/ 	.byte	0x00
.L_1:


//--------------------- .nv.constant0.triton_poi_fused__native_batch_norm_legit_no_training_relu_66 --------------------------
	.section	.nv.constant0.triton_poi_fused__native_batch_norm_legit_no_training_relu_66,"a",@progbits
	.sectionflags	@""
	.align	4
.nv.constant0.triton_poi_fused__native_batch_norm_legit_no_training_relu_66:
	.zero		580
